	.headerflags	@"EF_CUDA_TEXMODE_UNIFIED EF_CUDA_64BIT_ADDRESS EF_CUDA_SM86 EF_CUDA_VIRTUAL_SM(EF_CUDA_SM86)"
	.elftype	@"ET_EXEC"


//--------------------- .nv.info                  --------------------------
	.section	.nv.info,"",@"SHT_CUDA_INFO"
	.align	4


	//----- nvinfo : EIATTR_REGCOUNT
	.align		4
        /*0000*/ 	.byte	0x04, 0x2f
        /*0002*/ 	.short	(.L_2 - .L_1)
	.align		4
.L_1:
        /*0004*/ 	.word	index@(triton_per_fused__to_copy_add_mul_native_layer_norm_11)
        /*0008*/ 	.word	0x0000001c


	//----- nvinfo : EIATTR_MIN_STACK_SIZE
	.align		4
.L_2:
        /*000c*/ 	.byte	0x04, 0x12
        /*000e*/ 	.short	(.L_4 - .L_3)
	.align		4
.L_3:
        /*0010*/ 	.word	index@(triton_per_fused__to_copy_add_mul_native_layer_norm_11)
        /*0014*/ 	.word	0x00000000


	//----- nvinfo : EIATTR_FRAME_SIZE
	.align		4
.L_4:
        /*0018*/ 	.byte	0x04, 0x11
        /*001a*/ 	.short	(.L_6 - .L_5)
	.align		4
.L_5:
        /*001c*/ 	.word	index@(triton_per_fused__to_copy_add_mul_native_layer_norm_11)
        /*0020*/ 	.word	0x00000000


	//----- nvinfo : EIATTR_MIN_STACK_SIZE
	.align		4
.L_6:
        /*0024*/ 	.byte	0x04, 0x12
        /*0026*/ 	.short	(.L_8 - .L_7)
	.align		4
.L_7:
        /*0028*/ 	.word	index@(triton_per_fused__to_copy_add_mul_native_layer_norm_11)
        /*002c*/ 	.word	0x00000000
.L_8:


//--------------------- .nv.info.triton_per_fused__to_copy_add_mul_native_layer_norm_11 --------------------------
	.section	.nv.info.triton_per_fused__to_copy_add_mul_native_layer_norm_11,"",@"SHT_CUDA_INFO"
	.sectionflags	@""
	.align	4


	//----- nvinfo : EIATTR_CUDA_API_VERSION
	.align		4
        /*0000*/ 	.byte	0x04, 0x37
        /*0002*/ 	.short	(.L_10 - .L_9)
.L_9:
        /*0004*/ 	.word	0x0000007c


	//----- nvinfo : EIATTR_SW2861232_WAR
	.align		4
.L_10:
        /*0008*/ 	.byte	0x01, 0x35
	.zero		2


	//----- nvinfo : EIATTR_PARAM_CBANK
	.align		4
        /*000c*/ 	.byte	0x04, 0x0a
        /*000e*/ 	.short	(.L_12 - .L_11)
	.align		4
.L_11:
        /*0010*/ 	.word	index@(.nv.constant0.triton_per_fused__to_copy_add_mul_native_layer_norm_11)
        /*0014*/ 	.short	0x0160
        /*0016*/ 	.short	0x0040


	//----- nvinfo : EIATTR_CBANK_PARAM_SIZE
	.align		4
.L_12:
        /*0018*/ 	.byte	0x03, 0x19
        /*001a*/ 	.short	0x0040


	//----- nvinfo : EIATTR_KPARAM_INFO
	.align		4
        /*001c*/ 	.byte	0x04, 0x17
        /*001e*/ 	.short	(.L_14 - .L_13)
.L_13:
        /*0020*/ 	.word	0x00000000
        /*0024*/ 	.short	0x0008
        /*0026*/ 	.short	0x0038
        /*0028*/ 	.byte	0x00, 0xf4, 0x21, 0x00


	//----- nvinfo : EIATTR_KPARAM_INFO
	.align		4
.L_14:
        /*002c*/ 	.byte	0x04, 0x17
        /*002e*/ 	.short	(.L_16 - .L_15)
.L_15:
        /*0030*/ 	.word	0x00000000
        /*0034*/ 	.short	0x0007
        /*0036*/ 	.short	0x0034
        /*0038*/ 	.byte	0x00, 0xf0, 0x11, 0x00


	//----- nvinfo : EIATTR_KPARAM_INFO
	.align		4
.L_16:
        /*003c*/ 	.byte	0x04, 0x17
        /*003e*/ 	.short	(.L_18 - .L_17)
.L_17:
        /*0040*/ 	.word	0x00000000
        /*0044*/ 	.short	0x0006
        /*0046*/ 	.short	0x0030
        /*0048*/ 	.byte	0x00, 0xf0, 0x11, 0x00


	//----- nvinfo : EIATTR_KPARAM_INFO
	.align		4
.L_18:
        /*004c*/ 	.byte	0x04, 0x17
        /*004e*/ 	.short	(.L_20 - .L_19)
.L_19:
        /*0050*/ 	.word	0x00000000
        /*0054*/ 	.short	0x0005
        /*0056*/ 	.short	0x0028
        /*0058*/ 	.byte	0x00, 0xf4, 0x21, 0x00


	//----- nvinfo : EIATTR_KPARAM_INFO
	.align		4
.L_20:
        /*005c*/ 	.byte	0x04, 0x17
        /*005e*/ 	.short	(.L_22 - .L_21)
.L_21:
        /*0060*/ 	.word	0x00000000
        /*0064*/ 	.short	0x0004
        /*0066*/ 	.short	0x0020
        /*0068*/ 	.byte	0x00, 0xf4, 0x21, 0x00


	//----- nvinfo : EIATTR_KPARAM_INFO
	.align		4
.L_22:
        /*006c*/ 	.byte	0x04, 0x17
        /*006e*/ 	.short	(.L_24 - .L_23)
.L_23:
        /*0070*/ 	.word	0x00000000
        /*0074*/ 	.short	0x0003
        /*0076*/ 	.short	0x0018
        /*0078*/ 	.byte	0x00, 0xf4, 0x21, 0x00


	//----- nvinfo : EIATTR_KPARAM_INFO
	.align		4
.L_24:
        /*007c*/ 	.byte	0x04, 0x17
        /*007e*/ 	.short	(.L_26 - .L_25)
.L_25:
        /*0080*/ 	.word	0x00000000
        /*0084*/ 	.short	0x0002
        /*0086*/ 	.short	0x0010
        /*0088*/ 	.byte	0x00, 0xf4, 0x21, 0x00


	//----- nvinfo : EIATTR_KPARAM_INFO
	.align		4
.L_26:
        /*008c*/ 	.byte	0x04, 0x17
        /*008e*/ 	.short	(.L_28 - .L_27)
.L_27:
        /*0090*/ 	.word	0x00000000
        /*0094*/ 	.short	0x0001
        /*0096*/ 	.short	0x0008
        /*0098*/ 	.byte	0x00, 0xf4, 0x21, 0x00


	//----- nvinfo : EIATTR_KPARAM_INFO
	.align		4
.L_28:
        /*009c*/ 	.byte	0x04, 0x17
        /*009e*/ 	.short	(.L_30 - .L_29)
.L_29:
        /*00a0*/ 	.word	0x00000000
        /*00a4*/ 	.short	0x0000
        /*00a6*/ 	.short	0x0000
        /*00a8*/ 	.byte	0x00, 0xf4, 0x21, 0x00


	//----- nvinfo : EIATTR_MAXREG_COUNT
	.align		4
.L_30:
        /*00ac*/ 	.byte	0x03, 0x1b
        /*00ae*/ 	.short	0x00ff


	//----- nvinfo : EIATTR_COOP_GROUP_MASK_REGIDS
	.align		4
        /*00b0*/ 	.byte	0x04, 0x29
        /*00b2*/ 	.short	(.L_32 - .L_31)


	//   ....[0]....
.L_31:
        /*00b4*/ 	.word	0xffffffff


	//   ....[1]....
        /*00b8*/ 	.word	0xffffffff


	//   ....[2]....
        /*00bc*/ 	.word	0xffffffff


	//   ....[3]....
        /*00c0*/ 	.word	0xffffffff


	//   ....[4]....
        /*00c4*/ 	.word	0xffffffff


	//   ....[5]....
        /*00c8*/ 	.word	0xffffffff


	//   ....[6]....
        /*00cc*/ 	.word	0xffffffff


	//   ....[7]....
        /*00d0*/ 	.word	0xffffffff


	//   ....[8]....
        /*00d4*/ 	.word	0xffffffff


	//   ....[9]....
        /*00d8*/ 	.word	0xffffffff


	//   ....[10]....
        /*00dc*/ 	.word	0xffffffff


	//   ....[11]....
        /*00e0*/ 	.word	0xffffffff


	//   ....[12]....
        /*00e4*/ 	.word	0xffffffff


	//   ....[13]....
        /*00e8*/ 	.word	0xffffffff


	//   ....[14]....
        /*00ec*/ 	.word	0xffffffff


	//   ....[15]....
        /*00f0*/ 	.word	0xffffffff


	//----- nvinfo : EIATTR_COOP_GROUP_INSTR_OFFSETS
	.align		4
.L_32:
        /*00f4*/ 	.byte	0x04, 0x28
        /*00f6*/ 	.short	(.L_34 - .L_33)


	//   ....[0]....
.L_33:
        /*00f8*/ 	.word	0x00000310


	//   ....[1]....
        /*00fc*/ 	.word	0x00000330


	//   ....[2]....
        /*0100*/ 	.word	0x00000350


	//   ....[3]....
        /*0104*/ 	.word	0x00000370


	//   ....[4]....
        /*0108*/ 	.word	0x000003a0


	//   ....[5]....
        /*010c*/ 	.word	0x00000400


	//   ....[6]....
        /*0110*/ 	.word	0x00000420


	//   ....[7]....
        /*0114*/ 	.word	0x00000440


	//   ....[8]....
        /*0118*/ 	.word	0x00000570


	//   ....[9]....
        /*011c*/ 	.word	0x00000590


	//   ....[10]....
        /*0120*/ 	.word	0x000005b0


	//   ....[11]....
        /*0124*/ 	.word	0x000005d0


	//   ....[12]....
        /*0128*/ 	.word	0x000005f0


	//   ....[13]....
        /*012c*/ 	.word	0x00000640


	//   ....[14]....
        /*0130*/ 	.word	0x00000660


	//   ....[15]....
        /*0134*/ 	.word	0x00000680


	//----- nvinfo : EIATTR_EXIT_INSTR_OFFSETS
	.align		4
.L_34:
        /*0138*/ 	.byte	0x04, 0x1c
        /*013a*/ 	.short	(.L_36 - .L_35)


	//   ....[0]....
.L_35:
        /*013c*/ 	.word	0x000007e0


	//   ....[1]....
        /*0140*/ 	.word	0x00000800


	//----- nvinfo : EIATTR_REQNTID
	.align		4
.L_36:
        /*0144*/ 	.byte	0x04, 0x10
        /*0146*/ 	.short	(.L_38 - .L_37)
.L_37:
        /*0148*/ 	.word	0x00000100
        /*014c*/ 	.word	0x00000001
        /*0150*/ 	.word	0x00000001
.L_38:


//--------------------- .nv.callgraph             --------------------------
	.section	.nv.callgraph,"",@"SHT_CUDA_CALLGRAPH"
	.align	4
	.sectionentsize	8
	.align		4
        /*0000*/ 	.word	0x00000000
	.align		4
        /*0004*/ 	.word	0xffffffff
	.align		4
        /*0008*/ 	.word	0x00000000
	.align		4
        /*000c*/ 	.word	0xfffffffe
	.align		4
        /*0010*/ 	.word	0x00000000
	.align		4
        /*0014*/ 	.word	0xfffffffd
	.align		4
        /*0018*/ 	.word	0x00000000
	.align		4
        /*001c*/ 	.word	0xfffffffc


//--------------------- .nv.rel.action            --------------------------
	.section	.nv.rel.action,"",@"SHT_CUDA_RELOCINFO"
	.align	8
	.sectionentsize	8
        /*0000*/ 	.byte	0x73, 0x00, 0x00, 0x00, 0x00, 0x00, 0x00, 0x00, 0x00, 0x00, 0x00, 0x11, 0x25, 0x00, 0x05, 0x36


//--------------------- .nv.constant4             --------------------------
	.section	.nv.constant4,"a",@progbits
	.align	8
	.align		8
.nv.constant4:
        /*0000*/ 	.dword	_$_str


//--------------------- .nv.constant0.triton_per_fused__to_copy_add_mul_native_layer_norm_11 --------------------------
	.section	.nv.constant0.triton_per_fused__to_copy_add_mul_native_layer_norm_11,"a",@progbits
	.sectionflags	@""
	.align	4
.nv.constant0.triton_per_fused__to_copy_add_mul_native_layer_norm_11:
	.zero		416


//--------------------- .text.triton_per_fused__to_copy_add_mul_native_layer_norm_11 --------------------------
	.section	.text.triton_per_fused__to_copy_add_mul_native_layer_norm_11,"ax",@progbits
	.sectionflags	@"SHF_BARRIERS=1"
	.sectioninfo	@"SHI_REGISTERS=28"
	.align	128
        .global         triton_per_fused__to_copy_add_mul_native_layer_norm_11
        .type           triton_per_fused__to_copy_add_mul_native_layer_norm_11,@function
        .size           triton_per_fused__to_copy_add_mul_native_layer_norm_11,(.L_x_1 - triton_per_fused__to_copy_add_mul_native_layer_norm_11)
        .other          triton_per_fused__to_copy_add_mul_native_layer_norm_11,@"STO_CUDA_ENTRY STV_DEFAULT"
triton_per_fused__to_copy_add_mul_native_layer_norm_11:
.text.triton_per_fused__to_copy_add_mul_native_layer_norm_11:
[----:B------:R-:W-:Y:S02]  /*0000*/  MOV R1, c[0x0][0x28] ;  /* 0x00000a0000017a02 */ /* 0x000fe40000000f00 */
[----:B------:R-:W0:Y:S01]  /*0010*/  S2R R14, SR_TID.X ;  /* 0x00000000000e7919 */ /* 0x000e220000002100 */
[----:B------:R-:W-:Y:S01]  /*0020*/  MOV R12, 0x2 ;  /* 0x00000002000c7802 */ /* 0x000fe20000000f00 */
[----:B------:R-:W-:Y:S01]  /*0030*/  CS2R R16, SRZ ;  /* 0x0000000000107805 */ /* 0x000fe2000001ff00 */
[----:B------:R-:W-:Y:S01]  /*0040*/  MOV R11, 0x4 ;  /* 0x00000004000b7802 */ /* 0x000fe20000000f00 */
[----:B------:R-:W1:Y:S01]  /*0050*/  S2R R10, SR_CTAID.X ;  /* 0x00000000000a7919 */ /* 0x000e620000002500 */
[----:B------:R-:W-:Y:S01]  /*0060*/  ULDC.64 UR4, c[0x0][0x118] ;  /* 0x0000460000047ab9 */ /* 0x000fe20000000a00 */
[----:B------:R-:W-:Y:S01]  /*0070*/  CS2R R4, SRZ ;  /* 0x0000000000047805 */ /* 0x000fe2000001ff00 */
[----:B------:R-:W-:Y:S01]  /*0080*/  CS2R R6, SRZ ;  /* 0x0000000000067805 */ /* 0x000fe2000001ff00 */
[----:B0-----:R-:W-:-:S04]  /*0090*/  SHF.L.U32 R2, R14, 0x2, RZ ;  /* 0x000000020e027819 */ /* 0x001fc800000006ff */
[----:B------:R-:W-:Y:S02]  /*00a0*/  LOP3.LUT R20, R2, 0x3fc, RZ, 0xc0, !PT ;  /* 0x000003fc02147812 */ /* 0x000fe400078ec0ff */
[----:B------:R-:W-:Y:S02]  /*00b0*/  CS2R R2, SRZ ;  /* 0x0000000000027805 */ /* 0x000fe4000001ff00 */
[----:B------:R-:W-:Y:S01]  /*00c0*/  ISETP.GE.U32.AND P1, PT, R20, 0x300, PT ;  /* 0x000003001400780c */ /* 0x000fe20003f26070 */
[----:B-1----:R-:W-:-:S04]  /*00d0*/  IMAD R13, R10, 0x300, R20 ;  /* 0x000003000a0d7824 */ /* 0x002fc800078e0214 */
[----:B------:R-:W-:-:S04]  /*00e0*/  IMAD.WIDE R8, R13, R12, c[0x0][0x160] ;  /* 0x000058000d087625 */ /* 0x000fc800078e020c */
[----:B------:R-:W-:-:S04]  /*00f0*/  IMAD.WIDE.U32 R20, R20, R11, c[0x0][0x178] ;  /* 0x00005e0014147625 */ /* 0x000fc800078e000b */
[----:B------:R-:W2:Y:S01]  /*0100*/  @!P1 LDG.E.64 R16, [R8.64] ;  /* 0x0000000408109981 */ /* 0x000ea2000c1e1b00 */
[----:B------:R-:W-:-:S03]  /*0110*/  IMAD.WIDE R18, R13, R12, c[0x0][0x170] ;  /* 0x00005c000d127625 */ /* 0x000fc600078e020c */
[----:B------:R-:W3:Y:S04]  /*0120*/  @!P1 LDG.E.EL.128 R4, [R20.64] ;  /* 0x0000000414049981 */ /* 0x000ee8000c2e1d00 */
[----:B------:R-:W4:Y:S01]  /*0130*/  @!P1 LDG.E.64 R2, [R18.64] ;  /* 0x0000000412029981 */ /* 0x000f22000c1e1b00 */
[C---:B------:R-:W-:Y:S01]  /*0140*/  LOP3.LUT P2, RZ, R14.reuse, 0x1f, RZ, 0xc0, !PT ;  /* 0x0000001f0eff7812 */ /* 0x040fe2000784c0ff */
[----:B------:R-:W-:Y:S01]  /*0150*/  IMAD.WIDE R12, R13, R12, c[0x0][0x188] ;  /* 0x000062000d0c7625 */ /* 0x000fe200078e020c */
[C---:B------:R-:W-:Y:S02]  /*0160*/  ISETP.GE.AND P3, PT, R14.reuse, 0x8, PT ;  /* 0x000000080e00780c */ /* 0x040fe40003f66270 */
[----:B------:R-:W-:-:S04]  /*0170*/  LOP3.LUT P0, RZ, R14, 0x7, RZ, 0xc0, !PT ;  /* 0x000000070eff7812 */ /* 0x000fc8000780c0ff */
[----:B------:R-:W-:Y:S02]  /*0180*/  ISETP.LT.AND P0, PT, R14, 0x8, !P0 ;  /* 0x000000080e00780c */ /* 0x000fe40004701270 */
[C---:B--2---:R-:W-:Y:S02]  /*0190*/  PRMT R22, R16.reuse, 0x7632, R22 ;  /* 0x0000763210167816 */ /* 0x044fe40000000016 */
[----:B------:R-:W-:Y:S02]  /*01a0*/  SHF.L.U32 R23, R16, 0x10, RZ ;  /* 0x0000001010177819 */ /* 0x000fe400000006ff */
[----:B------:R-:W-:Y:S02]  /*01b0*/  SHF.L.U32 R25, R17, 0x10, RZ ;  /* 0x0000001011197819 */ /* 0x000fe400000006ff */
[----:B------:R-:W-:Y:S01]  /*01c0*/  SHF.L.U32 R22, R22, 0x10, RZ ;  /* 0x0000001016167819 */ /* 0x000fe200000006ff */
[--C-:B---3--:R-:W-:Y:S01]  /*01d0*/  FADD R16, R23, R4.reuse ;  /* 0x0000000417107221 */ /* 0x108fe20000000000 */
[----:B----4-:R-:W-:Y:S01]  /*01e0*/  PRMT R4, R2, 0x7632, R4 ;  /* 0x0000763202047816 */ /* 0x010fe20000000004 */
[--C-:B------:R-:W-:Y:S01]  /*01f0*/  FADD R24, R25, R6.reuse ;  /* 0x0000000619187221 */ /* 0x100fe20000000000 */
[----:B------:R-:W-:Y:S01]  /*0200*/  PRMT R6, R17, 0x7632, R6 ;  /* 0x0000763211067816 */ /* 0x000fe20000000006 */
[----:B------:R-:W-:Y:S01]  /*0210*/  FADD R17, R22, R5 ;  /* 0x0000000516117221 */ /* 0x000fe20000000000 */
[----:B------:R-:W-:-:S02]  /*0220*/  SHF.L.U32 R5, R2, 0x10, RZ ;  /* 0x0000001002057819 */ /* 0x000fc400000006ff */
[----:B------:R-:W-:Y:S02]  /*0230*/  SHF.L.U32 R4, R4, 0x10, RZ ;  /* 0x0000001004047819 */ /* 0x000fe400000006ff */
[----:B------:R-:W-:Y:S01]  /*0240*/  SHF.L.U32 R18, R6, 0x10, RZ ;  /* 0x0000001006127819 */ /* 0x000fe200000006ff */
[----:B------:R-:W-:Y:S01]  /*0250*/  FADD R5, R5, R16 ;  /* 0x0000001005057221 */ /* 0x000fe20000000000 */
[C---:B------:R-:W-:Y:S01]  /*0260*/  PRMT R2, R3.reuse, 0x7632, R2 ;  /* 0x0000763203027816 */ /* 0x040fe20000000002 */
[----:B------:R-:W-:Y:S01]  /*0270*/  FADD R6, R4, R17 ;  /* 0x0000001104067221 */ /* 0x000fe20000000000 */
[----:B------:R-:W-:Y:S01]  /*0280*/  SHF.L.U32 R3, R3, 0x10, RZ ;  /* 0x0000001003037819 */ /* 0x000fe200000006ff */
[----:B------:R-:W-:Y:S01]  /*0290*/  FADD R17, R18, R7 ;  /* 0x0000000712117221 */ /* 0x000fe20000000000 */
[----:B------:R-:W-:Y:S01]  /*02a0*/  SHF.L.U32 R2, R2, 0x10, RZ ;  /* 0x0000001002027819 */ /* 0x000fe200000006ff */
[----:B------:R-:W-:Y:S02]  /*02b0*/  FADD R4, R6, R5 ;  /* 0x0000000506047221 */ /* 0x000fe40000000000 */
[----:B------:R-:W-:-:S02]  /*02c0*/  FADD R7, R3, R24 ;  /* 0x0000001803077221 */ /* 0x000fc40000000000 */
[----:B------:R-:W-:Y:S02]  /*02d0*/  FADD R16, R2, R17 ;  /* 0x0000001102107221 */ /* 0x000fe40000000000 */
[----:B------:R-:W-:-:S04]  /*02e0*/  FADD R3, R7, R4 ;  /* 0x0000000407037221 */ /* 0x000fc80000000000 */
[----:B------:R-:W-:-:S05]  /*02f0*/  FADD R3, R16, R3 ;  /* 0x0000000310037221 */ /* 0x000fca0000000000 */
[----:B------:R-:W-:-:S05]  /*0300*/  FSEL R3, R3, RZ, !P1 ;  /* 0x000000ff03037208 */ /* 0x000fca0004800000 */
[----:B------:R-:W0:Y:S02]  /*0310*/  SHFL.BFLY PT, R2, R3, 0x10, 0x1f ;  /* 0x0e001f0003027f89 */ /* 0x000e2400000e0000 */
[----:B0-----:R-:W-:-:S05]  /*0320*/  FADD R2, R3, R2 ;  /* 0x0000000203027221 */ /* 0x001fca0000000000 */
[----:B------:R-:W0:Y:S02]  /*0330*/  SHFL.BFLY PT, R17, R2, 0x8, 0x1f ;  /* 0x0d001f0002117f89 */ /* 0x000e2400000e0000 */
[----:B0-----:R-:W-:-:S05]  /*0340*/  FADD R4, R2, R17 ;  /* 0x0000001102047221 */ /* 0x001fca0000000000 */
[----:B------:R-:W0:Y:S02]  /*0350*/  SHFL.BFLY PT, R17, R4, 0x4, 0x1f ;  /* 0x0c801f0004117f89 */ /* 0x000e2400000e0000 */
[----:B0-----:R-:W-:-:S05]  /*0360*/  FADD R18, R4, R17 ;  /* 0x0000001104127221 */ /* 0x001fca0000000000 */
[----:B------:R-:W0:Y:S02]  /*0370*/  SHFL.BFLY PT, R17, R18, 0x2, 0x1f ;  /* 0x0c401f0012117f89 */ /* 0x000e2400000e0000 */
[----:B0-----:R-:W-:Y:S01]  /*0380*/  FADD R19, R18, R17 ;  /* 0x0000001112137221 */ /* 0x001fe20000000000 */
[----:B------:R-:W-:-:S04]  /*0390*/  SHF.R.U32.HI R17, RZ, 0x3, R14 ;  /* 0x00000003ff117819 */ /* 0x000fc8000001160e */
[----:B------:R-:W0:Y:S01]  /*03a0*/  SHFL.BFLY PT, R20, R19, 0x1, 0x1f ;  /* 0x0c201f0013147f89 */ /* 0x000e2200000e0000 */
[----:B------:R-:W-:Y:S01]  /*03b0*/  LOP3.LUT R17, R17, 0x1c, RZ, 0xc0, !PT ;  /* 0x0000001c11117812 */ /* 0x000fe200078ec0ff */
[----:B0-----:R-:W-:-:S05]  /*03c0*/  FADD R20, R19, R20 ;  /* 0x0000001413147221 */ /* 0x001fca0000000000 */
[----:B------:R-:W-:Y:S04]  /*03d0*/  @!P2 STS [R17], R20 ;  /* 0x000000141100a388 */ /* 0x000fe80000000800 */
[----:B------:R-:W-:Y:S06]  /*03e0*/  BAR.SYNC.DEFER_BLOCKING 0x0 ;  /* 0x0000000000007b1d */ /* 0x000fec0000010000 */
[----:B------:R-:W0:Y:S04]  /*03f0*/  @!P3 LDS R0, [R14.X4] ;  /* 0x000000000e00b984 */ /* 0x000e280000004800 */
[----:B0-----:R-:W0:Y:S02]  /*0400*/  SHFL.BFLY PT, R3, R0, 0x4, 0x1f ;  /* 0x0c801f0000037f89 */ /* 0x001e2400000e0000 */
[----:B0-----:R-:W-:-:S05]  /*0410*/  FADD R3, R0, R3 ;  /* 0x0000000300037221 */ /* 0x001fca0000000000 */
[----:B------:R-:W0:Y:S02]  /*0420*/  SHFL.BFLY PT, R2, R3, 0x2, 0x1f ;  /* 0x0c401f0003027f89 */ /* 0x000e2400000e0000 */
[----:B0-----:R-:W-:-:S05]  /*0430*/  FADD R4, R3, R2 ;  /* 0x0000000203047221 */ /* 0x001fca0000000000 */
[----:B------:R-:W0:Y:S02]  /*0440*/  SHFL.BFLY PT, R19, R4, 0x1, 0x1f ;  /* 0x0c201f0004137f89 */ /* 0x000e2400000e0000 */
[----:B0-----:R-:W-:-:S05]  /*0450*/  FADD R19, R4, R19 ;  /* 0x0000001304137221 */ /* 0x001fca0000000000 */
[----:B------:R-:W-:Y:S04]  /*0460*/  @P0 STS [R14.X4], R19 ;  /* 0x000000130e000388 */ /* 0x000fe80000004800 */
[----:B------:R-:W-:Y:S06]  /*0470*/  BAR.SYNC.DEFER_BLOCKING 0x0 ;  /* 0x0000000000007b1d */ /* 0x000fec0000010000 */
[----:B------:R-:W0:Y:S02]  /*0480*/  LDS R2, [RZ] ;  /* 0x00000000ff027984 */ /* 0x000e240000000800 */
[----:B0-----:R-:W-:-:S04]  /*0490*/  FADD R2, RZ, R2 ;  /* 0x00000002ff027221 */ /* 0x001fc80000000000 */
[----:B------:R-:W-:-:S04]  /*04a0*/  FMUL R18, R2, 0.001302083372138440609 ;  /* 0x3aaaaaab02127820 */ /* 0x000fc80000400000 */
[C-C-:B------:R-:W-:Y:S01]  /*04b0*/  FADD R2, R6.reuse, -R18.reuse ;  /* 0x8000001206027221 */ /* 0x140fe20000000000 */
[--C-:B------:R-:W-:Y:S01]  /*04c0*/  FADD R3, R5, -R18.reuse ;  /* 0x8000001205037221 */ /* 0x100fe20000000000 */
[----:B------:R-:W-:Y:S01]  /*04d0*/  FADD R0, R7, -R18 ;  /* 0x8000001207007221 */ /* 0x000fe20000000000 */
[----:B------:R-:W-:Y:S01]  /*04e0*/  F2FP.BF16.PACK_AB R6, R6, R5 ;  /* 0x000000050606723e */ /* 0x000fe200000010ff */
[----:B------:R-:W-:Y:S01]  /*04f0*/  FMUL R4, R2, R2 ;  /* 0x0000000202047220 */ /* 0x000fe20000400000 */
[C---:B------:R-:W-:Y:S01]  /*0500*/  F2FP.BF16.PACK_AB R7, R16.reuse, R7 ;  /* 0x000000071007723e */ /* 0x040fe200000010ff */
[----:B------:R-:W-:Y:S02]  /*0510*/  BAR.SYNC.DEFER_BLOCKING 0x0 ;  /* 0x0000000000007b1d */ /* 0x000fe40000010000 */
[----:B------:R-:W-:Y:S01]  /*0520*/  FFMA R21, R3, R3, R4 ;  /* 0x0000000303157223 */ /* 0x000fe20000000004 */
[----:B------:R-:W-:-:S03]  /*0530*/  FADD R4, R16, -R18 ;  /* 0x8000001210047221 */ /* 0x000fc60000000000 */
[----:B------:R-:W-:-:S04]  /*0540*/  FFMA R21, R0, R0, R21 ;  /* 0x0000000000157223 */ /* 0x000fc80000000015 */
[----:B------:R-:W-:-:S05]  /*0550*/  FFMA R21, R4, R4, R21 ;  /* 0x0000000404157223 */ /* 0x000fca0000000015 */
        /* <DEDUP_REMOVED lines=19> */
[----:B0-----:R-:W-:Y:S01]  /*0690*/  FADD R21, R19, R22 ;  /* 0x0000001613157221 */ /* 0x001fe20000000000 */
[----:B------:R-:W-:-:S04]  /*06a0*/  MOV R22, 0x3aaaaaab ;  /* 0x3aaaaaab00167802 */ /* 0x000fc80000000f00 */
[----:B------:R-:W-:Y:S04]  /*06b0*/  @P0 STS [R14.X4], R21 ;  /* 0x000000150e000388 */ /* 0x000fe80000004800 */
[----:B------:R-:W-:Y:S01]  /*06c0*/  BAR.SYNC.DEFER_BLOCKING 0x0 ;  /* 0x0000000000007b1d */ /* 0x000fe20000010000 */
[----:B------:R-:W-:-:S05]  /*06d0*/  LOP3.LUT P0, RZ, R14, 0xff, RZ, 0xc0, !PT ;  /* 0x000000ff0eff7812 */ /* 0x000fca000780c0ff */
[----:B------:R-:W0:Y:S04]  /*06e0*/  LDS R17, [RZ] ;  /* 0x00000000ff117984 */ /* 0x000e280000000800 */
[----:B------:R1:W-:Y:S01]  /*06f0*/  @!P1 STG.E.64 [R8.64], R6 ;  /* 0x0000000608009986 */ /* 0x0003e2000c101b04 */
[----:B0-----:R-:W-:-:S04]  /*0700*/  FADD R17, RZ, R17 ;  /* 0x00000011ff117221 */ /* 0x001fc80000000000 */
[----:B------:R-:W-:-:S06]  /*0710*/  FFMA R17, R17, R22, 9.9999999747524270788e-07 ;  /* 0x358637bd11117423 */ /* 0x000fcc0000000016 */
[----:B------:R-:W0:Y:S02]  /*0720*/  MUFU.RSQ R17, R17 ;  /* 0x0000001100117308 */ /* 0x000e240000001400 */
[-C--:B0-----:R-:W-:Y:S01]  /*0730*/  FFMA R3, R3, R17.reuse, RZ ;  /* 0x0000001103037223 */ /* 0x081fe200000000ff */
[-C--:B------:R-:W-:Y:S01]  /*0740*/  FFMA R2, R2, R17.reuse, RZ ;  /* 0x0000001102027223 */ /* 0x080fe200000000ff */
[-C--:B------:R-:W-:Y:S01]  /*0750*/  FFMA R0, R0, R17.reuse, RZ ;  /* 0x0000001100007223 */ /* 0x080fe200000000ff */
[----:B------:R-:W-:-:S03]  /*0760*/  FFMA R15, R4, R17, RZ ;  /* 0x00000011040f7223 */ /* 0x000fc600000000ff */
[----:B------:R-:W-:Y:S01]  /*0770*/  F2FP.BF16.PACK_AB R14, R2, R3 ;  /* 0x00000003020e723e */ /* 0x000fe200000010ff */
[CC--:B------:R-:W-:Y:S01]  /*0780*/  IMAD.WIDE R2, R10.reuse, R11.reuse, c[0x0][0x168] ;  /* 0x00005a000a027625 */ /* 0x0c0fe200078e020b */
[----:B------:R-:W-:Y:S01]  /*0790*/  BAR.SYNC.DEFER_BLOCKING 0x0 ;  /* 0x0000000000007b1d */ /* 0x000fe20000010000 */
[----:B------:R-:W-:Y:S02]  /*07a0*/  F2FP.BF16.PACK_AB R15, R15, R0 ;  /* 0x000000000f0f723e */ /* 0x000fe400000010ff */
[----:B------:R-:W-:-:S03]  /*07b0*/  IMAD.WIDE R10, R10, R11, c[0x0][0x180] ;  /* 0x000060000a0a7625 */ /* 0x000fc600078e020b */
[----:B------:R1:W-:Y:S04]  /*07c0*/  @!P0 STG.E [R2.64], R17 ;  /* 0x0000001102008986 */ /* 0x0003e8000c101904 */
[----:B------:R1:W-:Y:S01]  /*07d0*/  @!P1 STG.E.64 [R12.64], R14 ;  /* 0x0000000e0c009986 */ /* 0x0003e2000c101b04 */
[----:B------:R-:W-:Y:S05]  /*07e0*/  @P0 EXIT ;  /* 0x000000000000094d */ /* 0x000fea0003800000 */
[----:B------:R-:W-:Y:S01]  /*07f0*/  STG.E [R10.64], R18 ;  /* 0x000000120a007986 */ /* 0x000fe2000c101904 */
[----:B------:R-:W-:Y:S05]  /*0800*/  EXIT ;  /* 0x000000000000794d */ /* 0x000fea0003800000 */
.L_x_0:
[----:B------:R-:W-:-:S00]  /*0810*/  BRA `(.L_x_0) ;  /* 0xfffffff000007947 */ /* 0x000fc0000383ffff */
[----:B------:R-:W-:-:S00]  /*0820*/  NOP ;  /* 0x0000000000007918 */ /* 0x000fc00000000000 */
        /* <DEDUP_REMOVED lines=13> */
.L_x_1:


//--------------------- .nv.global.init           --------------------------
	.section	.nv.global.init,"aw",@progbits
.nv.global.init:
	.type		_$_str,@object
	.size		_$_str,(.L_0 - _$_str)
_$_str:
        /*0000*/ 	.byte	0x5f, 0x5f, 0x43, 0x55, 0x44, 0x41, 0x5f, 0x46, 0x54, 0x5a, 0x00
.L_0:


//--------------------- .nv.shared.triton_per_fused__to_copy_add_mul_native_layer_norm_11 --------------------------
	.section	.nv.shared.triton_per_fused__to_copy_add_mul_native_layer_norm_11,"aw",@nobits
	.sectionflags	@""
	.align	16
